//
// Generated by NVIDIA NVVM Compiler
//
// Compiler Build ID: CL-36424714
// Cuda compilation tools, release 13.0, V13.0.88
// Based on NVVM 20.0.0
//

.version 9.0
.target sm_100
.address_size 64

	// .globl	_Z6kernelv
.extern .func  (.param .b32 func_retval0) vprintf
(
	.param .b64 vprintf_param_0,
	.param .b64 vprintf_param_1
)
;
.global .align 1 .b8 $str[67] = {72, 101, 108, 108, 111, 32, 87, 111, 114, 108, 100, 44, 32, 109, 111, 106, 32, 110, 117, 109, 101, 114, 58, 32, 37, 100, 44, 32, 110, 117, 109, 101, 114, 32, 98, 108, 111, 107, 117, 58, 32, 37, 100, 44, 32, 98, 108, 111, 107, 105, 58, 32, 37, 100, 44, 32, 119, 97, 116, 107, 105, 58, 32, 37, 100, 10};

.visible .entry _Z6kernelv()
{
	.local .align 16 .b8 	__local_depot0[16];
	.reg .b64 	%SP;
	.reg .b64 	%SPL;
	.reg .b32 	%r<9>;
	.reg .b64 	%rd<5>;

	mov.u64 	%SPL, __local_depot0;
	cvta.local.u64 	%SP, %SPL;
	add.u64 	%rd1, %SP, 0;
	add.u64 	%rd2, %SPL, 0;
	mov.u32 	%r1, %ctaid.x;
	mov.u32 	%r2, %ntid.x;
	mov.u32 	%r3, %tid.x;
	mad.lo.s32 	%r4, %r1, %r2, %r3;
	mov.u32 	%r5, %nctaid.x;
	mul.lo.s32 	%r6, %r5, %r2;
	st.local.v4.u32 	[%rd2], {%r4, %r1, %r5, %r6};
	mov.u64 	%rd3, $str;
	cvta.global.u64 	%rd4, %rd3;
	{ // callseq 0, 0
	.param .b64 param0;
	st.param.b64 	[param0], %rd4;
	.param .b64 param1;
	st.param.b64 	[param1], %rd1;
	.param .b32 retval0;
	call.uni (retval0), 
	vprintf, 
	(
	param0, 
	param1
	);
	ld.param.b32 	%r7, [retval0];
	} // callseq 0
	ret;

}


// ===== COMPILED SASS (sm_100) =====

	.target	sm_100

	.elftype	@"ET_EXEC"


//--------------------- .note.nv.tkinfo           --------------------------
	.section	.note.nv.tkinfo,"",@"SHT_NOTE"
	.sectionflags	@"SHF_NOTE_NV_TKINFO"
	.tkinfo
        /*0018*/ 	.word	0x00000002
        /*0030*/ 	.string	""
        /*0030*/ 	.string	"ptxas"
        /*0030*/ 	.string	"Cuda compilation tools, release 13.0, V13.0.88"
        /*0030*/ 	.string	"Build cuda_13.0.r13.0/compiler.36424714_0"
        /*0030*/ 	.string	"-arch sm_100 -m 64 "



//--------------------- .note.nv.cuinfo           --------------------------
	.section	.note.nv.cuinfo,"",@"SHT_NOTE"
	.sectionflags	@"SHF_NOTE_NV_CUINFO"
        /*0018*/ 	.short	0x0002
        /*001a*/ 	.short	0x0064
        /*001c*/ 	.short	0x0082
	.zero		2


//--------------------- .nv.info                  --------------------------
	.section	.nv.info,"",@"SHT_CUDA_INFO"
	.align	4


	//----- nvinfo : EIATTR_REGCOUNT
	.align		4
        /*0000*/ 	.byte	0x04, 0x2f
        /*0002*/ 	.short	(.L_2 - .L_1)
	.align		4
.L_1:
        /*0004*/ 	.word	index@(_Z6kernelv)
        /*0008*/ 	.word	0x00000018


	//----- nvinfo : EIATTR_FRAME_SIZE
	.align		4
.L_2:
        /*000c*/ 	.byte	0x04, 0x11
        /*000e*/ 	.short	(.L_4 - .L_3)
	.align		4
.L_3:
        /*0010*/ 	.word	index@(_Z6kernelv)
        /*0014*/ 	.word	0x00000010


	//----- nvinfo : EIATTR_MIN_STACK_SIZE
	.align		4
.L_4:
        /*0018*/ 	.byte	0x04, 0x12
        /*001a*/ 	.short	(.L_6 - .L_5)
	.align		4
.L_5:
        /*001c*/ 	.word	index@(_Z6kernelv)
        /*0020*/ 	.word	0x00000010
.L_6:


//--------------------- .nv.compat                --------------------------
	.section	.nv.compat,"",@"SHT_CUDA_COMPAT_INFO"
	.align	4
        /*0000*/ 	.byte	0x02, 0x09, 0x00, 0x00, 0x02, 0x02, 0x01, 0x00, 0x02, 0x05, 0x05, 0x00, 0x03, 0x07, 0x01, 0x01
        /*0010*/ 	.byte	0x02, 0x03, 0x00, 0x00, 0x02, 0x06, 0x01, 0x00, 0x04, 0x0b, 0x08, 0x00, 0x09, 0x00, 0x00, 0x00
        /*0020*/ 	.byte	0x00, 0x00, 0x00, 0x00


//--------------------- .nv.info._Z6kernelv       --------------------------
	.section	.nv.info._Z6kernelv,"",@"SHT_CUDA_INFO"
	.sectionflags	@""
	.align	4


	//----- nvinfo : EIATTR_CUDA_API_VERSION
	.align		4
        /*0000*/ 	.byte	0x04, 0x37
        /*0002*/ 	.short	(.L_8 - .L_7)
.L_7:
        /*0004*/ 	.word	0x00000082


	//----- nvinfo : EIATTR_SPARSE_MMA_MASK
	.align		4
.L_8:
        /*0008*/ 	.byte	0x03, 0x50
        /*000a*/ 	.short	0x0000


	//----- nvinfo : EIATTR_MAXREG_COUNT
	.align		4
        /*000c*/ 	.byte	0x03, 0x1b
        /*000e*/ 	.short	0x00ff


	//----- nvinfo : EIATTR_EXTERNS
	.align		4
        /*0010*/ 	.byte	0x04, 0x0f
        /*0012*/ 	.short	(.L_10 - .L_9)


	//   ....[0]....
	.align		4
.L_9:
        /*0014*/ 	.word	index@(vprintf)


	//----- nvinfo : EIATTR_MERCURY_ISA_VERSION
	.align		4
.L_10:
        /*0018*/ 	.byte	0x03, 0x5f
        /*001a*/ 	.short	0x0101


	//----- nvinfo : EIATTR_VRC_CTA_INIT_COUNT
	.align		4
        /*001c*/ 	.byte	0x02, 0x4a
	.zero		1
	.zero		1


	//----- nvinfo : EIATTR_SYSCALL_OFFSETS
	.align		4
        /*0020*/ 	.byte	0x04, 0x46
        /*0022*/ 	.short	(.L_12 - .L_11)


	//   ....[0]....
.L_11:
        /*0024*/ 	.word	0x00000130


	//----- nvinfo : EIATTR_EXIT_INSTR_OFFSETS
	.align		4
.L_12:
        /*0028*/ 	.byte	0x04, 0x1c
        /*002a*/ 	.short	(.L_14 - .L_13)


	//   ....[0]....
.L_13:
        /*002c*/ 	.word	0x00000140


	//----- nvinfo : EIATTR_SW_WAR
	.align		4
.L_14:
        /*0030*/ 	.byte	0x04, 0x36
        /*0032*/ 	.short	(.L_16 - .L_15)
.L_15:
        /*0034*/ 	.word	0x00000008
.L_16:


//--------------------- .nv.callgraph             --------------------------
	.section	.nv.callgraph,"",@"SHT_CUDA_CALLGRAPH"
	.align	4
	.sectionentsize	8
	.align		4
        /*0000*/ 	.word	0x00000000
	.align		4
        /*0004*/ 	.word	0xffffffff
	.align		4
        /*0008*/ 	.word	index@(_Z6kernelv)
	.align		4
        /*000c*/ 	.word	index@(vprintf)
	.align		4
        /*0010*/ 	.word	0x00000000
	.align		4
        /*0014*/ 	.word	0xfffffffe
	.align		4
        /*0018*/ 	.word	0x00000000
	.align		4
        /*001c*/ 	.word	0xfffffffd
	.align		4
        /*0020*/ 	.word	0x00000000
	.align		4
        /*0024*/ 	.word	0xfffffffc


//--------------------- .nv.constant4             --------------------------
	.section	.nv.constant4,"a",@progbits
	.align	8
	.align		8
.nv.constant4:
        /*0000*/ 	.dword	vprintf
	.align		8
        /*0008*/ 	.dword	$str


//--------------------- .text._Z6kernelv          --------------------------
	.section	.text._Z6kernelv,"ax",@progbits
	.align	128
        .global         _Z6kernelv
        .type           _Z6kernelv,@function
        .size           _Z6kernelv,(.L_x_2 - _Z6kernelv)
        .other          _Z6kernelv,@"STO_CUDA_ENTRY STV_DEFAULT"
_Z6kernelv:
.text._Z6kernelv:
[----:B------:R-:W0:Y:S01]  /*0000*/  LDC R1, c[0x0][0x37c] ;  /* 0x0000df00ff017b82 */ /* 0x000e220000000800 */
[----:B------:R-:W1:Y:S01]  /*0010*/  S2R R8, SR_TID.X ;  /* 0x0000000000087919 */ /* 0x000e620000002100 */
[----:B------:R-:W2:Y:S01]  /*0020*/  LDCU UR5, c[0x0][0x2fc] ;  /* 0x00005f80ff0577ac */ /* 0x000ea20008000800 */
[----:B0-----:R-:W-:Y:S01]  /*0030*/  VIADD R1, R1, 0xfffffff0 ;  /* 0xfffffff001017836 */ /* 0x001fe20000000000 */
[----:B------:R-:W-:Y:S01]  /*0040*/  MOV R0, 0x0 ;  /* 0x0000000000007802 */ /* 0x000fe20000000f00 */
[----:B------:R-:W1:Y:S01]  /*0050*/  S2R R9, SR_CTAID.X ;  /* 0x0000000000097919 */ /* 0x000e620000002500 */
[----:B------:R-:W0:Y:S02]  /*0060*/  LDCU UR6, c[0x0][0x360] ;  /* 0x00006c00ff0677ac */ /* 0x000e240008000800 */
[----:B------:R-:W0:Y:S01]  /*0070*/  LDC R10, c[0x0][0x370] ;  /* 0x0000dc00ff0a7b82 */ /* 0x000e220000000800 */
[----:B------:R-:W3:Y:S07]  /*0080*/  LDCU UR4, c[0x0][0x2f8] ;  /* 0x00005f00ff0477ac */ /* 0x000eee0008000800 */
[----:B------:R4:W5:Y:S01]  /*0090*/  LDC.64 R2, c[0x4][R0] ;  /* 0x0100000000027b82 */ /* 0x0009620000000a00 */
[----:B---3--:R-:W-:Y:S01]  /*00a0*/  IADD3 R6, P0, PT, R1, UR4, RZ ;  /* 0x0000000401067c10 */ /* 0x008fe2000ff1e0ff */
[----:B0-----:R-:W-:-:S03]  /*00b0*/  IMAD R11, R10, UR6, RZ ;  /* 0x000000060a0b7c24 */ /* 0x001fc6000f8e02ff */
[----:B--2---:R-:W-:Y:S01]  /*00c0*/  IADD3.X R7, PT, PT, RZ, UR5, RZ, P0, !PT ;  /* 0x00000005ff077c10 */ /* 0x004fe200087fe4ff */
[----:B-1----:R-:W-:Y:S01]  /*00d0*/  IMAD R8, R9, UR6, R8 ;  /* 0x0000000609087c24 */ /* 0x002fe2000f8e0208 */
[----:B------:R-:W0:Y:S04]  /*00e0*/  LDCU.64 UR6, c[0x4][0x8] ;  /* 0x01000100ff0677ac */ /* 0x000e280008000a00 */
[----:B------:R4:W-:Y:S01]  /*00f0*/  STL.128 [R1], R8 ;  /* 0x0000000801007387 */ /* 0x0009e20000100c00 */
[----:B0-----:R-:W-:Y:S01]  /*0100*/  IMAD.U32 R4, RZ, RZ, UR6 ;  /* 0x00000006ff047e24 */ /* 0x001fe2000f8e00ff */
[----:B-----5:R-:W-:-:S07]  /*0110*/  MOV R5, UR7 ;  /* 0x0000000700057c02 */ /* 0x020fce0008000f00 */
[----:B------:R-:W-:-:S07]  /*0120*/  LEPC R20, `(.L_x_0) ;  /* 0x000000001014794e */ /* 0x000fce0000000000 */
[----:B----4-:R-:W-:Y:S05]  /*0130*/  CALL.ABS.NOINC R2 ;  /* 0x0000000002007343 */ /* 0x010fea0003c00000 */
.L_x_0:
[----:B------:R-:W-:Y:S05]  /*0140*/  EXIT ;  /* 0x000000000000794d */ /* 0x000fea0003800000 */
.L_x_1:
[----:B------:R-:W-:-:S00]  /*0150*/  BRA `(.L_x_1) ;  /* 0xfffffffc00fc7947 */ /* 0x000fc0000383ffff */
[----:B------:R-:W-:-:S00]  /*0160*/  NOP ;  /* 0x0000000000007918 */ /* 0x000fc00000000000 */
        /* <DEDUP_REMOVED lines=9> */
.L_x_2:


//--------------------- .nv.global.init           --------------------------
	.section	.nv.global.init,"aw",@progbits
.nv.global.init:
	.type		$str,@object
	.size		$str,(.L_0 - $str)
$str:
        /*0000*/ 	.byte	0x48, 0x65, 0x6c, 0x6c, 0x6f, 0x20, 0x57, 0x6f, 0x72, 0x6c, 0x64, 0x2c, 0x20, 0x6d, 0x6f, 0x6a
        /*0010*/ 	.byte	0x20, 0x6e, 0x75, 0x6d, 0x65, 0x72, 0x3a, 0x20, 0x25, 0x64, 0x2c, 0x20, 0x6e, 0x75, 0x6d, 0x65
        /*0020*/ 	.byte	0x72, 0x20, 0x62, 0x6c, 0x6f, 0x6b, 0x75, 0x3a, 0x20, 0x25, 0x64, 0x2c, 0x20, 0x62, 0x6c, 0x6f
        /*0030*/ 	.byte	0x6b, 0x69, 0x3a, 0x20, 0x25, 0x64, 0x2c, 0x20, 0x77, 0x61, 0x74, 0x6b, 0x69, 0x3a, 0x20, 0x25
        /*0040*/ 	.byte	0x64, 0x0a, 0x00
.L_0:


//--------------------- .nv.shared.reserved.0     --------------------------
	.section	.nv.shared.reserved.0,"aw",@nobits
	.weak		__nv_reservedSMEM_offset_0_alias
	.size		__nv_reservedSMEM_offset_0_alias, 0, 64
	.other		__nv_reservedSMEM_offset_0_alias,@"STO_CUDA_RESERVED_SHARED STV_DEFAULT"
__nv_reservedSMEM_offset_0_alias:
	.zero		0
	.zero		64


//--------------------- .nv.constant0._Z6kernelv  --------------------------
	.section	.nv.constant0._Z6kernelv,"a",@progbits
	.sectionflags	@""
	.align	4
.nv.constant0._Z6kernelv:
	.zero		896


//--------------------- SYMBOLS --------------------------

	.type		.nv.reservedSmem.offset0,@object
	.size		.nv.reservedSmem.offset0,0x4
	.type		vprintf,@function
